//
// Generated by NVIDIA NVVM Compiler
//
// Compiler Build ID: CL-36424714
// Cuda compilation tools, release 13.0, V13.0.88
// Based on NVVM 20.0.0
//

.version 9.0
.target sm_100
.address_size 64

	// .globl	_Z9vectorAddPKfS0_Pfi
.global .align 4 .u32 d_N;

.visible .entry _Z9vectorAddPKfS0_Pfi(
	.param .u64 .ptr .align 1 _Z9vectorAddPKfS0_Pfi_param_0,
	.param .u64 .ptr .align 1 _Z9vectorAddPKfS0_Pfi_param_1,
	.param .u64 .ptr .align 1 _Z9vectorAddPKfS0_Pfi_param_2,
	.param .u32 _Z9vectorAddPKfS0_Pfi_param_3
)
{
	.reg .pred 	%p<2>;
	.reg .b32 	%r<6>;
	.reg .b32 	%f<4>;
	.reg .b64 	%rd<11>;

	ld.param.u64 	%rd1, [_Z9vectorAddPKfS0_Pfi_param_0];
	ld.param.u64 	%rd2, [_Z9vectorAddPKfS0_Pfi_param_1];
	ld.param.u64 	%rd3, [_Z9vectorAddPKfS0_Pfi_param_2];
	ld.param.u32 	%r2, [_Z9vectorAddPKfS0_Pfi_param_3];
	mov.u32 	%r3, %ctaid.x;
	mov.u32 	%r4, %ntid.x;
	mov.u32 	%r5, %tid.x;
	mad.lo.s32 	%r1, %r3, %r4, %r5;
	setp.ge.s32 	%p1, %r1, %r2;
	@%p1 bra 	$L__BB0_2;
	cvta.to.global.u64 	%rd4, %rd1;
	cvta.to.global.u64 	%rd5, %rd2;
	cvta.to.global.u64 	%rd6, %rd3;
	mul.wide.s32 	%rd7, %r1, 4;
	add.s64 	%rd8, %rd4, %rd7;
	ld.global.f32 	%f1, [%rd8];
	add.s64 	%rd9, %rd5, %rd7;
	ld.global.f32 	%f2, [%rd9];
	add.f32 	%f3, %f1, %f2;
	add.s64 	%rd10, %rd6, %rd7;
	st.global.f32 	[%rd10], %f3;
$L__BB0_2:
	ret;

}


// ===== COMPILED SASS (sm_100) =====

	.target	sm_100

	.elftype	@"ET_EXEC"


//--------------------- .note.nv.tkinfo           --------------------------
	.section	.note.nv.tkinfo,"",@"SHT_NOTE"
	.sectionflags	@"SHF_NOTE_NV_TKINFO"
	.tkinfo
        /*0018*/ 	.word	0x00000002
        /*0030*/ 	.string	""
        /*0030*/ 	.string	"ptxas"
        /*0030*/ 	.string	"Cuda compilation tools, release 13.0, V13.0.88"
        /*0030*/ 	.string	"Build cuda_13.0.r13.0/compiler.36424714_0"
        /*0030*/ 	.string	"-arch sm_100 -m 64 "



//--------------------- .note.nv.cuinfo           --------------------------
	.section	.note.nv.cuinfo,"",@"SHT_NOTE"
	.sectionflags	@"SHF_NOTE_NV_CUINFO"
        /*0018*/ 	.short	0x0002
        /*001a*/ 	.short	0x0064
        /*001c*/ 	.short	0x0082
	.zero		2


//--------------------- .nv.info                  --------------------------
	.section	.nv.info,"",@"SHT_CUDA_INFO"
	.align	4


	//----- nvinfo : EIATTR_REGCOUNT
	.align		4
        /*0000*/ 	.byte	0x04, 0x2f
        /*0002*/ 	.short	(.L_2 - .L_1)
	.align		4
.L_1:
        /*0004*/ 	.word	index@(_Z9vectorAddPKfS0_Pfi)
        /*0008*/ 	.word	0x0000000c


	//----- nvinfo : EIATTR_FRAME_SIZE
	.align		4
.L_2:
        /*000c*/ 	.byte	0x04, 0x11
        /*000e*/ 	.short	(.L_4 - .L_3)
	.align		4
.L_3:
        /*0010*/ 	.word	index@(_Z9vectorAddPKfS0_Pfi)
        /*0014*/ 	.word	0x00000000


	//----- nvinfo : EIATTR_MIN_STACK_SIZE
	.align		4
.L_4:
        /*0018*/ 	.byte	0x04, 0x12
        /*001a*/ 	.short	(.L_6 - .L_5)
	.align		4
.L_5:
        /*001c*/ 	.word	index@(_Z9vectorAddPKfS0_Pfi)
        /*0020*/ 	.word	0x00000000
.L_6:


//--------------------- .nv.compat                --------------------------
	.section	.nv.compat,"",@"SHT_CUDA_COMPAT_INFO"
	.align	4
        /*0000*/ 	.byte	0x02, 0x09, 0x00, 0x00, 0x02, 0x02, 0x01, 0x00, 0x02, 0x05, 0x05, 0x00, 0x03, 0x07, 0x01, 0x01
        /*0010*/ 	.byte	0x02, 0x03, 0x00, 0x00, 0x02, 0x06, 0x01, 0x00, 0x04, 0x0b, 0x08, 0x00, 0x09, 0x00, 0x00, 0x00
        /*0020*/ 	.byte	0x00, 0x00, 0x00, 0x00


//--------------------- .nv.info._Z9vectorAddPKfS0_Pfi --------------------------
	.section	.nv.info._Z9vectorAddPKfS0_Pfi,"",@"SHT_CUDA_INFO"
	.sectionflags	@""
	.align	4


	//----- nvinfo : EIATTR_CUDA_API_VERSION
	.align		4
        /*0000*/ 	.byte	0x04, 0x37
        /*0002*/ 	.short	(.L_8 - .L_7)
.L_7:
        /*0004*/ 	.word	0x00000082


	//----- nvinfo : EIATTR_KPARAM_INFO
	.align		4
.L_8:
        /*0008*/ 	.byte	0x04, 0x17
        /*000a*/ 	.short	(.L_10 - .L_9)
.L_9:
        /*000c*/ 	.word	0x00000000
        /*0010*/ 	.short	0x0003
        /*0012*/ 	.short	0x0018
        /*0014*/ 	.byte	0x00, 0xf0, 0x11, 0x00


	//----- nvinfo : EIATTR_KPARAM_INFO
	.align		4
.L_10:
        /*0018*/ 	.byte	0x04, 0x17
        /*001a*/ 	.short	(.L_12 - .L_11)
.L_11:
        /*001c*/ 	.word	0x00000000
        /*0020*/ 	.short	0x0002
        /*0022*/ 	.short	0x0010
        /*0024*/ 	.byte	0x00, 0xf5, 0x21, 0x00


	//----- nvinfo : EIATTR_KPARAM_INFO
	.align		4
.L_12:
        /*0028*/ 	.byte	0x04, 0x17
        /*002a*/ 	.short	(.L_14 - .L_13)
.L_13:
        /*002c*/ 	.word	0x00000000
        /*0030*/ 	.short	0x0001
        /*0032*/ 	.short	0x0008
        /*0034*/ 	.byte	0x00, 0xf5, 0x21, 0x00


	//----- nvinfo : EIATTR_KPARAM_INFO
	.align		4
.L_14:
        /*0038*/ 	.byte	0x04, 0x17
        /*003a*/ 	.short	(.L_16 - .L_15)
.L_15:
        /*003c*/ 	.word	0x00000000
        /*0040*/ 	.short	0x0000
        /*0042*/ 	.short	0x0000
        /*0044*/ 	.byte	0x00, 0xf5, 0x21, 0x00


	//----- nvinfo : EIATTR_SPARSE_MMA_MASK
	.align		4
.L_16:
        /*0048*/ 	.byte	0x03, 0x50
        /*004a*/ 	.short	0x0000


	//----- nvinfo : EIATTR_MAXREG_COUNT
	.align		4
        /*004c*/ 	.byte	0x03, 0x1b
        /*004e*/ 	.short	0x00ff


	//----- nvinfo : EIATTR_MERCURY_ISA_VERSION
	.align		4
        /*0050*/ 	.byte	0x03, 0x5f
        /*0052*/ 	.short	0x0101


	//----- nvinfo : EIATTR_VRC_CTA_INIT_COUNT
	.align		4
        /*0054*/ 	.byte	0x02, 0x4a
	.zero		1
	.zero		1


	//----- nvinfo : EIATTR_EXIT_INSTR_OFFSETS
	.align		4
        /*0058*/ 	.byte	0x04, 0x1c
        /*005a*/ 	.short	(.L_18 - .L_17)


	//   ....[0]....
.L_17:
        /*005c*/ 	.word	0x00000070


	//   ....[1]....
        /*0060*/ 	.word	0x00000130


	//----- nvinfo : EIATTR_CBANK_PARAM_SIZE
	.align		4
.L_18:
        /*0064*/ 	.byte	0x03, 0x19
        /*0066*/ 	.short	0x001c


	//----- nvinfo : EIATTR_PARAM_CBANK
	.align		4
        /*0068*/ 	.byte	0x04, 0x0a
        /*006a*/ 	.short	(.L_20 - .L_19)
	.align		4
.L_19:
        /*006c*/ 	.word	index@(.nv.constant0._Z9vectorAddPKfS0_Pfi)
        /*0070*/ 	.short	0x0380
        /*0072*/ 	.short	0x001c


	//----- nvinfo : EIATTR_SW_WAR
	.align		4
.L_20:
        /*0074*/ 	.byte	0x04, 0x36
        /*0076*/ 	.short	(.L_22 - .L_21)
.L_21:
        /*0078*/ 	.word	0x00000008
.L_22:


//--------------------- .nv.callgraph             --------------------------
	.section	.nv.callgraph,"",@"SHT_CUDA_CALLGRAPH"
	.align	4
	.sectionentsize	8
	.align		4
        /*0000*/ 	.word	0x00000000
	.align		4
        /*0004*/ 	.word	0xffffffff
	.align		4
        /*0008*/ 	.word	0x00000000
	.align		4
        /*000c*/ 	.word	0xfffffffe
	.align		4
        /*0010*/ 	.word	0x00000000
	.align		4
        /*0014*/ 	.word	0xfffffffd
	.align		4
        /*0018*/ 	.word	0x00000000
	.align		4
        /*001c*/ 	.word	0xfffffffc


//--------------------- .nv.constant4             --------------------------
	.section	.nv.constant4,"a",@progbits
	.align	8
	.align		8
.nv.constant4:
        /*0000*/ 	.dword	d_N


//--------------------- .text._Z9vectorAddPKfS0_Pfi --------------------------
	.section	.text._Z9vectorAddPKfS0_Pfi,"ax",@progbits
	.align	128
        .global         _Z9vectorAddPKfS0_Pfi
        .type           _Z9vectorAddPKfS0_Pfi,@function
        .size           _Z9vectorAddPKfS0_Pfi,(.L_x_1 - _Z9vectorAddPKfS0_Pfi)
        .other          _Z9vectorAddPKfS0_Pfi,@"STO_CUDA_ENTRY STV_DEFAULT"
_Z9vectorAddPKfS0_Pfi:
.text._Z9vectorAddPKfS0_Pfi:
[----:B------:R-:W-:Y:S01]  /*0000*/  LDC R1, c[0x0][0x37c] ;  /* 0x0000df00ff017b82 */ /* 0x000fe20000000800 */
[----:B------:R-:W0:Y:S07]  /*0010*/  S2R R0, SR_TID.X ;  /* 0x0000000000007919 */ /* 0x000e2e0000002100 */
[----:B------:R-:W0:Y:S01]  /*0020*/  S2UR UR4, SR_CTAID.X ;  /* 0x00000000000479c3 */ /* 0x000e220000002500 */
[----:B------:R-:W1:Y:S07]  /*0030*/  LDCU UR5, c[0x0][0x398] ;  /* 0x00007300ff0577ac */ /* 0x000e6e0008000800 */
[----:B------:R-:W0:Y:S02]  /*0040*/  LDC R9, c[0x0][0x360] ;  /* 0x0000d800ff097b82 */ /* 0x000e240000000800 */
[----:B0-----:R-:W-:-:S05]  /*0050*/  IMAD R9, R9, UR4, R0 ;  /* 0x0000000409097c24 */ /* 0x001fca000f8e0200 */
[----:B-1----:R-:W-:-:S13]  /*0060*/  ISETP.GE.AND P0, PT, R9, UR5, PT ;  /* 0x0000000509007c0c */ /* 0x002fda000bf06270 */
[----:B------:R-:W-:Y:S05]  /*0070*/  @P0 EXIT ;  /* 0x000000000000094d */ /* 0x000fea0003800000 */
[----:B------:R-:W0:Y:S01]  /*0080*/  LDC.64 R2, c[0x0][0x380] ;  /* 0x0000e000ff027b82 */ /* 0x000e220000000a00 */
[----:B------:R-:W1:Y:S07]  /*0090*/  LDCU.64 UR4, c[0x0][0x358] ;  /* 0x00006b00ff0477ac */ /* 0x000e6e0008000a00 */
[----:B------:R-:W2:Y:S08]  /*00a0*/  LDC.64 R4, c[0x0][0x388] ;  /* 0x0000e200ff047b82 */ /* 0x000eb00000000a00 */
[----:B------:R-:W3:Y:S01]  /*00b0*/  LDC.64 R6, c[0x0][0x390] ;  /* 0x0000e400ff067b82 */ /* 0x000ee20000000a00 */
[----:B0-----:R-:W-:-:S06]  /*00c0*/  IMAD.WIDE R2, R9, 0x4, R2 ;  /* 0x0000000409027825 */ /* 0x001fcc00078e0202 */
[----:B-1----:R-:W4:Y:S01]  /*00d0*/  LDG.E R2, desc[UR4][R2.64] ;  /* 0x0000000402027981 */ /* 0x002f22000c1e1900 */
[----:B--2---:R-:W-:-:S06]  /*00e0*/  IMAD.WIDE R4, R9, 0x4, R4 ;  /* 0x0000000409047825 */ /* 0x004fcc00078e0204 */
[----:B------:R-:W4:Y:S01]  /*00f0*/  LDG.E R5, desc[UR4][R4.64] ;  /* 0x0000000404057981 */ /* 0x000f22000c1e1900 */
[----:B---3--:R-:W-:-:S04]  /*0100*/  IMAD.WIDE R6, R9, 0x4, R6 ;  /* 0x0000000409067825 */ /* 0x008fc800078e0206 */
[----:B----4-:R-:W-:-:S05]  /*0110*/  FADD R9, R2, R5 ;  /* 0x0000000502097221 */ /* 0x010fca0000000000 */
[----:B------:R-:W-:Y:S01]  /*0120*/  STG.E desc[UR4][R6.64], R9 ;  /* 0x0000000906007986 */ /* 0x000fe2000c101904 */
[----:B------:R-:W-:Y:S05]  /*0130*/  EXIT ;  /* 0x000000000000794d */ /* 0x000fea0003800000 */
.L_x_0:
[----:B------:R-:W-:-:S00]  /*0140*/  BRA `(.L_x_0) ;  /* 0xfffffffc00fc7947 */ /* 0x000fc0000383ffff */
[----:B------:R-:W-:-:S00]  /*0150*/  NOP ;  /* 0x0000000000007918 */ /* 0x000fc00000000000 */
        /* <DEDUP_REMOVED lines=10> */
.L_x_1:


//--------------------- .nv.shared.reserved.0     --------------------------
	.section	.nv.shared.reserved.0,"aw",@nobits
	.weak		__nv_reservedSMEM_offset_0_alias
	.size		__nv_reservedSMEM_offset_0_alias, 0, 64
	.other		__nv_reservedSMEM_offset_0_alias,@"STO_CUDA_RESERVED_SHARED STV_DEFAULT"
__nv_reservedSMEM_offset_0_alias:
	.zero		0
	.zero		64


//--------------------- .nv.global                --------------------------
	.section	.nv.global,"aw",@nobits
	.align	4
.nv.global:
	.type		d_N,@object
	.size		d_N,(.L_0 - d_N)
d_N:
	.zero		4
.L_0:


//--------------------- .nv.constant0._Z9vectorAddPKfS0_Pfi --------------------------
	.section	.nv.constant0._Z9vectorAddPKfS0_Pfi,"a",@progbits
	.sectionflags	@""
	.align	4
.nv.constant0._Z9vectorAddPKfS0_Pfi:
	.zero		924


//--------------------- SYMBOLS --------------------------

	.type		.nv.reservedSmem.offset0,@object
	.size		.nv.reservedSmem.offset0,0x4
